//
// Generated by NVIDIA NVVM Compiler
//
// Compiler Build ID: CL-36424714
// Cuda compilation tools, release 13.0, V13.0.88
// Based on NVVM 20.0.0
//

.version 9.0
.target sm_100
.address_size 64

	// .globl	_Z6kernelPfS_

.visible .entry _Z6kernelPfS_(
	.param .u64 .ptr .align 1 _Z6kernelPfS__param_0,
	.param .u64 .ptr .align 1 _Z6kernelPfS__param_1
)
{


	ret;

}


// ===== COMPILED SASS (sm_100) =====

	.target	sm_100

	.elftype	@"ET_EXEC"


//--------------------- .note.nv.tkinfo           --------------------------
	.section	.note.nv.tkinfo,"",@"SHT_NOTE"
	.sectionflags	@"SHF_NOTE_NV_TKINFO"
	.tkinfo
        /*0018*/ 	.word	0x00000002
        /*0030*/ 	.string	""
        /*0030*/ 	.string	"ptxas"
        /*0030*/ 	.string	"Cuda compilation tools, release 13.0, V13.0.88"
        /*0030*/ 	.string	"Build cuda_13.0.r13.0/compiler.36424714_0"
        /*0030*/ 	.string	"-arch sm_100 -m 64 "



//--------------------- .note.nv.cuinfo           --------------------------
	.section	.note.nv.cuinfo,"",@"SHT_NOTE"
	.sectionflags	@"SHF_NOTE_NV_CUINFO"
        /*0018*/ 	.short	0x0002
        /*001a*/ 	.short	0x0064
        /*001c*/ 	.short	0x0082
	.zero		2


//--------------------- .nv.info                  --------------------------
	.section	.nv.info,"",@"SHT_CUDA_INFO"
	.align	4


	//----- nvinfo : EIATTR_REGCOUNT
	.align		4
        /*0000*/ 	.byte	0x04, 0x2f
        /*0002*/ 	.short	(.L_1 - .L_0)
	.align		4
.L_0:
        /*0004*/ 	.word	index@(_Z6kernelPfS_)
        /*0008*/ 	.word	0x00000004


	//----- nvinfo : EIATTR_FRAME_SIZE
	.align		4
.L_1:
        /*000c*/ 	.byte	0x04, 0x11
        /*000e*/ 	.short	(.L_3 - .L_2)
	.align		4
.L_2:
        /*0010*/ 	.word	index@(_Z6kernelPfS_)
        /*0014*/ 	.word	0x00000000


	//----- nvinfo : EIATTR_MIN_STACK_SIZE
	.align		4
.L_3:
        /*0018*/ 	.byte	0x04, 0x12
        /*001a*/ 	.short	(.L_5 - .L_4)
	.align		4
.L_4:
        /*001c*/ 	.word	index@(_Z6kernelPfS_)
        /*0020*/ 	.word	0x00000000
.L_5:


//--------------------- .nv.compat                --------------------------
	.section	.nv.compat,"",@"SHT_CUDA_COMPAT_INFO"
	.align	4
        /*0000*/ 	.byte	0x02, 0x09, 0x00, 0x00, 0x02, 0x02, 0x01, 0x00, 0x02, 0x05, 0x05, 0x00, 0x03, 0x07, 0x01, 0x01
        /*0010*/ 	.byte	0x02, 0x03, 0x00, 0x00, 0x02, 0x06, 0x01, 0x00, 0x04, 0x0b, 0x08, 0x00, 0x09, 0x00, 0x00, 0x00
        /*0020*/ 	.byte	0x00, 0x00, 0x00, 0x00


//--------------------- .nv.info._Z6kernelPfS_    --------------------------
	.section	.nv.info._Z6kernelPfS_,"",@"SHT_CUDA_INFO"
	.sectionflags	@""
	.align	4


	//----- nvinfo : EIATTR_CUDA_API_VERSION
	.align		4
        /*0000*/ 	.byte	0x04, 0x37
        /*0002*/ 	.short	(.L_7 - .L_6)
.L_6:
        /*0004*/ 	.word	0x00000082


	//----- nvinfo : EIATTR_KPARAM_INFO
	.align		4
.L_7:
        /*0008*/ 	.byte	0x04, 0x17
        /*000a*/ 	.short	(.L_9 - .L_8)
.L_8:
        /*000c*/ 	.word	0x00000000
        /*0010*/ 	.short	0x0001
        /*0012*/ 	.short	0x0008
        /*0014*/ 	.byte	0x00, 0xf5, 0x21, 0x00


	//----- nvinfo : EIATTR_KPARAM_INFO
	.align		4
.L_9:
        /*0018*/ 	.byte	0x04, 0x17
        /*001a*/ 	.short	(.L_11 - .L_10)
.L_10:
        /*001c*/ 	.word	0x00000000
        /*0020*/ 	.short	0x0000
        /*0022*/ 	.short	0x0000
        /*0024*/ 	.byte	0x00, 0xf5, 0x21, 0x00


	//----- nvinfo : EIATTR_SPARSE_MMA_MASK
	.align		4
.L_11:
        /*0028*/ 	.byte	0x03, 0x50
        /*002a*/ 	.short	0x0000


	//----- nvinfo : EIATTR_MAXREG_COUNT
	.align		4
        /*002c*/ 	.byte	0x03, 0x1b
        /*002e*/ 	.short	0x00ff


	//----- nvinfo : EIATTR_MERCURY_ISA_VERSION
	.align		4
        /*0030*/ 	.byte	0x03, 0x5f
        /*0032*/ 	.short	0x0101


	//----- nvinfo : EIATTR_VRC_CTA_INIT_COUNT
	.align		4
        /*0034*/ 	.byte	0x02, 0x4a
	.zero		1
	.zero		1


	//----- nvinfo : EIATTR_EXIT_INSTR_OFFSETS
	.align		4
        /*0038*/ 	.byte	0x04, 0x1c
        /*003a*/ 	.short	(.L_13 - .L_12)


	//   ....[0]....
.L_12:
        /*003c*/ 	.word	0x00000010


	//----- nvinfo : EIATTR_CBANK_PARAM_SIZE
	.align		4
.L_13:
        /*0040*/ 	.byte	0x03, 0x19
        /*0042*/ 	.short	0x0010


	//----- nvinfo : EIATTR_PARAM_CBANK
	.align		4
        /*0044*/ 	.byte	0x04, 0x0a
        /*0046*/ 	.short	(.L_15 - .L_14)
	.align		4
.L_14:
        /*0048*/ 	.word	index@(.nv.constant0._Z6kernelPfS_)
        /*004c*/ 	.short	0x0380
        /*004e*/ 	.short	0x0010


	//----- nvinfo : EIATTR_SW_WAR
	.align		4
.L_15:
        /*0050*/ 	.byte	0x04, 0x36
        /*0052*/ 	.short	(.L_17 - .L_16)
.L_16:
        /*0054*/ 	.word	0x00000008
.L_17:


//--------------------- .nv.callgraph             --------------------------
	.section	.nv.callgraph,"",@"SHT_CUDA_CALLGRAPH"
	.align	4
	.sectionentsize	8
	.align		4
        /*0000*/ 	.word	0x00000000
	.align		4
        /*0004*/ 	.word	0xffffffff
	.align		4
        /*0008*/ 	.word	0x00000000
	.align		4
        /*000c*/ 	.word	0xfffffffe
	.align		4
        /*0010*/ 	.word	0x00000000
	.align		4
        /*0014*/ 	.word	0xfffffffd
	.align		4
        /*0018*/ 	.word	0x00000000
	.align		4
        /*001c*/ 	.word	0xfffffffc


//--------------------- .text._Z6kernelPfS_       --------------------------
	.section	.text._Z6kernelPfS_,"ax",@progbits
	.align	128
        .global         _Z6kernelPfS_
        .type           _Z6kernelPfS_,@function
        .size           _Z6kernelPfS_,(.L_x_1 - _Z6kernelPfS_)
        .other          _Z6kernelPfS_,@"STO_CUDA_ENTRY STV_DEFAULT"
_Z6kernelPfS_:
.text._Z6kernelPfS_:
[----:B------:R-:W-:Y:S01]  /*0000*/  LDC R1, c[0x0][0x37c] ;  /* 0x0000df00ff017b82 */ /* 0x000fe20000000800 */
[----:B------:R-:W-:Y:S05]  /*0010*/  EXIT ;  /* 0x000000000000794d */ /* 0x000fea0003800000 */
.L_x_0:
[----:B------:R-:W-:-:S00]  /*0020*/  BRA `(.L_x_0) ;  /* 0xfffffffc00fc7947 */ /* 0x000fc0000383ffff */
[----:B------:R-:W-:-:S00]  /*0030*/  NOP ;  /* 0x0000000000007918 */ /* 0x000fc00000000000 */
        /* <DEDUP_REMOVED lines=12> */
.L_x_1:


//--------------------- .nv.shared.reserved.0     --------------------------
	.section	.nv.shared.reserved.0,"aw",@nobits
	.weak		__nv_reservedSMEM_offset_0_alias
	.size		__nv_reservedSMEM_offset_0_alias, 0, 64
	.other		__nv_reservedSMEM_offset_0_alias,@"STO_CUDA_RESERVED_SHARED STV_DEFAULT"
__nv_reservedSMEM_offset_0_alias:
	.zero		0
	.zero		64


//--------------------- .nv.constant0._Z6kernelPfS_ --------------------------
	.section	.nv.constant0._Z6kernelPfS_,"a",@progbits
	.sectionflags	@""
	.align	4
.nv.constant0._Z6kernelPfS_:
	.zero		912


//--------------------- SYMBOLS --------------------------

	.type		.nv.reservedSmem.offset0,@object
	.size		.nv.reservedSmem.offset0,0x4
